	.headerflags	@"EF_CUDA_TEXMODE_UNIFIED EF_CUDA_64BIT_ADDRESS EF_CUDA_ACCELERATORS EF_CUDA_SM90 EF_CUDA_VIRTUAL_SM(EF_CUDA_SM90)"
	.elftype	@"ET_EXEC"


//--------------------- .nv.info                  --------------------------
	.section	.nv.info,"",@"SHT_CUDA_INFO"
	.align	4


	//----- nvinfo : EIATTR_REGCOUNT
	.align		4
        /*0000*/ 	.byte	0x04, 0x2f
        /*0002*/ 	.short	(.L_3 - .L_2)
	.align		4
.L_2:
        /*0004*/ 	.word	index@(triton_poi_fused__native_batch_norm_legit_no_training_add_leaky_relu_17)
        /*0008*/ 	.word	0x0000001d


	//----- nvinfo : EIATTR_MIN_STACK_SIZE
	.align		4
.L_3:
        /*000c*/ 	.byte	0x04, 0x12
        /*000e*/ 	.short	(.L_5 - .L_4)
	.align		4
.L_4:
        /*0010*/ 	.word	index@(triton_poi_fused__native_batch_norm_legit_no_training_add_leaky_relu_17)
        /*0014*/ 	.word	0x00000000


	//----- nvinfo : EIATTR_FRAME_SIZE
	.align		4
.L_5:
        /*0018*/ 	.byte	0x04, 0x11
        /*001a*/ 	.short	(.L_7 - .L_6)
	.align		4
.L_6:
        /*001c*/ 	.word	index@(triton_poi_fused__native_batch_norm_legit_no_training_add_leaky_relu_17)
        /*0020*/ 	.word	0x00000000


	//----- nvinfo : EIATTR_MIN_STACK_SIZE
	.align		4
.L_7:
        /*0024*/ 	.byte	0x04, 0x12
        /*0026*/ 	.short	(.L_9 - .L_8)
	.align		4
.L_8:
        /*0028*/ 	.word	index@(triton_poi_fused__native_batch_norm_legit_no_training_add_leaky_relu_17)
        /*002c*/ 	.word	0x00000000
.L_9:


//--------------------- .nv.info.triton_poi_fused__native_batch_norm_legit_no_training_add_leaky_relu_17 --------------------------
	.section	.nv.info.triton_poi_fused__native_batch_norm_legit_no_training_add_leaky_relu_17,"",@"SHT_CUDA_INFO"
	.sectionflags	@""
	.align	4


	//----- nvinfo : EIATTR_CUDA_API_VERSION
	.align		4
        /*0000*/ 	.byte	0x04, 0x37
        /*0002*/ 	.short	(.L_11 - .L_10)
.L_10:
        /*0004*/ 	.word	0x0000007c


	//----- nvinfo : EIATTR_KPARAM_INFO
	.align		4
.L_11:
        /*0008*/ 	.byte	0x04, 0x17
        /*000a*/ 	.short	(.L_13 - .L_12)
.L_12:
        /*000c*/ 	.word	0x00000000
        /*0010*/ 	.short	0x0008
        /*0012*/ 	.short	0x003c
        /*0014*/ 	.byte	0x00, 0xf0, 0x11, 0x00


	//----- nvinfo : EIATTR_KPARAM_INFO
	.align		4
.L_13:
        /*0018*/ 	.byte	0x04, 0x17
        /*001a*/ 	.short	(.L_15 - .L_14)
.L_14:
        /*001c*/ 	.word	0x00000000
        /*0020*/ 	.short	0x0007
        /*0022*/ 	.short	0x0038
        /*0024*/ 	.byte	0x00, 0xf0, 0x11, 0x00


	//----- nvinfo : EIATTR_KPARAM_INFO
	.align		4
.L_15:
        /*0028*/ 	.byte	0x04, 0x17
        /*002a*/ 	.short	(.L_17 - .L_16)
.L_16:
        /*002c*/ 	.word	0x00000000
        /*0030*/ 	.short	0x0006
        /*0032*/ 	.short	0x0030
        /*0034*/ 	.byte	0x00, 0xf4, 0x21, 0x00


	//----- nvinfo : EIATTR_KPARAM_INFO
	.align		4
.L_17:
        /*0038*/ 	.byte	0x04, 0x17
        /*003a*/ 	.short	(.L_19 - .L_18)
.L_18:
        /*003c*/ 	.word	0x00000000
        /*0040*/ 	.short	0x0005
        /*0042*/ 	.short	0x0028
        /*0044*/ 	.byte	0x00, 0xf4, 0x21, 0x00


	//----- nvinfo : EIATTR_KPARAM_INFO
	.align		4
.L_19:
        /*0048*/ 	.byte	0x04, 0x17
        /*004a*/ 	.short	(.L_21 - .L_20)
.L_20:
        /*004c*/ 	.word	0x00000000
        /*0050*/ 	.short	0x0004
        /*0052*/ 	.short	0x0020
        /*0054*/ 	.byte	0x00, 0xf4, 0x21, 0x00


	//----- nvinfo : EIATTR_KPARAM_INFO
	.align		4
.L_21:
        /*0058*/ 	.byte	0x04, 0x17
        /*005a*/ 	.short	(.L_23 - .L_22)
.L_22:
        /*005c*/ 	.word	0x00000000
        /*0060*/ 	.short	0x0003
        /*0062*/ 	.short	0x0018
        /*0064*/ 	.byte	0x00, 0xf4, 0x21, 0x00


	//----- nvinfo : EIATTR_KPARAM_INFO
	.align		4
.L_23:
        /*0068*/ 	.byte	0x04, 0x17
        /*006a*/ 	.short	(.L_25 - .L_24)
.L_24:
        /*006c*/ 	.word	0x00000000
        /*0070*/ 	.short	0x0002
        /*0072*/ 	.short	0x0010
        /*0074*/ 	.byte	0x00, 0xf4, 0x21, 0x00


	//----- nvinfo : EIATTR_KPARAM_INFO
	.align		4
.L_25:
        /*0078*/ 	.byte	0x04, 0x17
        /*007a*/ 	.short	(.L_27 - .L_26)
.L_26:
        /*007c*/ 	.word	0x00000000
        /*0080*/ 	.short	0x0001
        /*0082*/ 	.short	0x0008
        /*0084*/ 	.byte	0x00, 0xf4, 0x21, 0x00


	//----- nvinfo : EIATTR_KPARAM_INFO
	.align		4
.L_27:
        /*0088*/ 	.byte	0x04, 0x17
        /*008a*/ 	.short	(.L_29 - .L_28)
.L_28:
        /*008c*/ 	.word	0x00000000
        /*0090*/ 	.short	0x0000
        /*0092*/ 	.short	0x0000
        /*0094*/ 	.byte	0x00, 0xf4, 0x21, 0x00


	//----- nvinfo : EIATTR_SPARSE_MMA_MASK
	.align		4
.L_29:
        /*0098*/ 	.byte	0x03, 0x50
        /*009a*/ 	.short	0x0000


	//----- nvinfo : EIATTR_MAXREG_COUNT
	.align		4
        /*009c*/ 	.byte	0x03, 0x1b
        /*009e*/ 	.short	0x00ff


	//----- nvinfo : EIATTR_EXIT_INSTR_OFFSETS
	.align		4
        /*00a0*/ 	.byte	0x04, 0x1c
        /*00a2*/ 	.short	(.L_31 - .L_30)


	//   ....[0]....
.L_30:
        /*00a4*/ 	.word	0x00000a10


	//   ....[1]....
        /*00a8*/ 	.word	0x00000a60


	//----- nvinfo : EIATTR_REQNTID
	.align		4
.L_31:
        /*00ac*/ 	.byte	0x04, 0x10
        /*00ae*/ 	.short	(.L_33 - .L_32)
.L_32:
        /*00b0*/ 	.word	0x00000080
        /*00b4*/ 	.word	0x00000001
        /*00b8*/ 	.word	0x00000001


	//----- nvinfo : EIATTR_CBANK_PARAM_SIZE
	.align		4
.L_33:
        /*00bc*/ 	.byte	0x03, 0x19
        /*00be*/ 	.short	0x0040


	//----- nvinfo : EIATTR_PARAM_CBANK
	.align		4
        /*00c0*/ 	.byte	0x04, 0x0a
        /*00c2*/ 	.short	(.L_35 - .L_34)
	.align		4
.L_34:
        /*00c4*/ 	.word	index@(.nv.constant0.triton_poi_fused__native_batch_norm_legit_no_training_add_leaky_relu_17)
        /*00c8*/ 	.short	0x0210
        /*00ca*/ 	.short	0x0040


	//----- nvinfo : EIATTR_SW_WAR
	.align		4
.L_35:
        /*00cc*/ 	.byte	0x04, 0x36
        /*00ce*/ 	.short	(.L_37 - .L_36)
.L_36:
        /*00d0*/ 	.word	0x00000008
.L_37:


//--------------------- .nv.callgraph             --------------------------
	.section	.nv.callgraph,"",@"SHT_CUDA_CALLGRAPH"
	.align	4
	.sectionentsize	8
	.align		4
        /*0000*/ 	.word	0x00000000
	.align		4
        /*0004*/ 	.word	0xffffffff
	.align		4
        /*0008*/ 	.word	0x00000000
	.align		4
        /*000c*/ 	.word	0xfffffffe
	.align		4
        /*0010*/ 	.word	0x00000000
	.align		4
        /*0014*/ 	.word	0xfffffffd
	.align		4
        /*0018*/ 	.word	0x00000000
	.align		4
        /*001c*/ 	.word	0xfffffffc


//--------------------- .nv.constant4             --------------------------
	.section	.nv.constant4,"a",@progbits
	.align	8
	.align		8
.nv.constant4:
        /*0000*/ 	.dword	_$_str
	.align		8
        /*0008*/ 	.dword	_$_str_$_2


//--------------------- .text.triton_poi_fused__native_batch_norm_legit_no_training_add_leaky_relu_17 --------------------------
	.section	.text.triton_poi_fused__native_batch_norm_legit_no_training_add_leaky_relu_17,"ax",@progbits
	.sectionflags	@"SHF_BARRIERS=1"
	.align	128
        .global         triton_poi_fused__native_batch_norm_legit_no_training_add_leaky_relu_17
        .type           triton_poi_fused__native_batch_norm_legit_no_training_add_leaky_relu_17,@function
        .size           triton_poi_fused__native_batch_norm_legit_no_training_add_leaky_relu_17,(.L_x_1 - triton_poi_fused__native_batch_norm_legit_no_training_add_leaky_relu_17)
        .other          triton_poi_fused__native_batch_norm_legit_no_training_add_leaky_relu_17,@"STO_CUDA_ENTRY STV_DEFAULT"
triton_poi_fused__native_batch_norm_legit_no_training_add_leaky_relu_17:
.text.triton_poi_fused__native_batch_norm_legit_no_training_add_leaky_relu_17:
[----:B------:R-:W0:Y:S01]  /*0000*/  LDC R1, c[0x0][0x28] ;  /* 0x00000a00ff017b82 */ /* 0x000e220000000800 */
[----:B------:R-:W1:Y:S07]  /*0010*/  S2R R14, SR_TID.X ;  /* 0x00000000000e7919 */ /* 0x000e6e0000002100 */
[----:B------:R-:W2:Y:S01]  /*0020*/  LDC.64 R2, c[0x0][0x210] ;  /* 0x00008400ff027b82 */ /* 0x000ea20000000a00 */
[----:B------:R-:W-:Y:S01]  /*0030*/  ULDC.64 UR6, c[0x0][0x208] ;  /* 0x0000820000067ab9 */ /* 0x000fe20000000a00 */
[----:B------:R-:W3:Y:S01]  /*0040*/  S2R R15, SR_CTAID.Y ;  /* 0x00000000000f7919 */ /* 0x000ee20000002600 */
[----:B------:R-:W4:Y:S05]  /*0050*/  S2R R0, SR_CTAID.X ;  /* 0x0000000000007919 */ /* 0x000f2a0000002500 */
[----:B------:R-:W5:Y:S01]  /*0060*/  S2UR UR5, SR_CgaCtaId ;  /* 0x00000000000579c3 */ /* 0x000f620000008800 */
[----:B------:R-:W-:-:S07]  /*0070*/  UMOV UR4, 0x400 ;  /* 0x0000040000047882 */ /* 0x000fce0000000000 */
[----:B------:R-:W5:Y:S08]  /*0080*/  LDC.64 R8, c[0x0][0x220] ;  /* 0x00008800ff087b82 */ /* 0x000f700000000a00 */
[----:B------:R-:W5:Y:S01]  /*0090*/  LDC.64 R18, c[0x0][0x218] ;  /* 0x00008600ff127b82 */ /* 0x000f620000000a00 */
[----:B-1----:R-:W-:Y:S01]  /*00a0*/  IMAD.SHL.U32 R11, R14, 0x4, RZ ;  /* 0x000000040e0b7824 */ /* 0x002fe200078e00ff */
[----:B------:R-:W-:-:S06]  /*00b0*/  SHF.R.U32.HI R5, RZ, 0x6, R14 ;  /* 0x00000006ff057819 */ /* 0x000fcc000001160e */
[----:B------:R-:W1:Y:S01]  /*00c0*/  LDC.64 R22, c[0x0][0x228] ;  /* 0x00008a00ff167b82 */ /* 0x000e620000000a00 */
[----:B---3--:R-:W-:Y:S01]  /*00d0*/  IMAD.SHL.U32 R4, R15, 0x2, RZ ;  /* 0x000000020f047824 */ /* 0x008fe200078e00ff */
[----:B------:R-:W-:Y:S02]  /*00e0*/  SGXT.U32 R5, R5, 0x1 ;  /* 0x000000010505781a */ /* 0x000fe40000000000 */
[----:B------:R-:W-:Y:S02]  /*00f0*/  LOP3.LUT R7, R11, 0xfc, RZ, 0xc0, !PT ;  /* 0x000000fc0b077812 */ /* 0x000fe400078ec0ff */
[----:B------:R-:W-:Y:S02]  /*0100*/  LOP3.LUT R4, R4, R5, RZ, 0xfc, !PT ;  /* 0x0000000504047212 */ /* 0x000fe400078efcff */
[----:B------:R-:W3:Y:S01]  /*0110*/  LDC.64 R24, c[0x0][0x230] ;  /* 0x00008c00ff187b82 */ /* 0x000ee20000000a00 */
[----:B----4-:R-:W-:-:S04]  /*0120*/  PRMT R7, R7, 0x6540, R0 ;  /* 0x0000654007077816 */ /* 0x010fc80000000000 */
[C---:B------:R-:W-:Y:S01]  /*0130*/  VIMNMX R5, R4.reuse, R7, !PT ;  /* 0x0000000704057248 */ /* 0x040fe20007fe0100 */
[----:B------:R-:W-:Y:S01]  /*0140*/  IMAD R16, R4, 0x100, R7 ;  /* 0x0000010004107824 */ /* 0x000fe200078e0207 */
[----:B------:R-:W-:Y:S02]  /*0150*/  CS2R R6, SRZ ;  /* 0x0000000000067805 */ /* 0x000fe4000001ff00 */
[----:B------:R-:W-:Y:S02]  /*0160*/  ISETP.GE.AND P1, PT, R5, 0x100, PT ;  /* 0x000001000500780c */ /* 0x000fe40003f26270 */
[----:B------:R-:W-:Y:S01]  /*0170*/  CS2R R4, SRZ ;  /* 0x0000000000047805 */ /* 0x000fe2000001ff00 */
[----:B--2---:R-:W-:-:S10]  /*0180*/  IMAD.WIDE R2, R16, 0x4, R2 ;  /* 0x0000000410027825 */ /* 0x004fd400078e0202 */
[----:B------:R2:W4:Y:S01]  /*0190*/  @!P1 LDG.E.128 R4, desc[UR6][R2.64] ;  /* 0x0000000602049981 */ /* 0x000522000c1e1d00 */
[----:B------:R-:W-:Y:S01]  /*01a0*/  SHF.R.U32.HI R12, RZ, 0x8, R11 ;  /* 0x00000008ff0c7819 */ /* 0x000fe2000001160b */
[----:B-----5:R-:W-:Y:S01]  /*01b0*/  UPRMT UR4, UR5, 0x654, UR4 ;  /* 0x0000065405047896 */ /* 0x020fe20008000004 */
[----:B------:R-:W-:Y:S02]  /*01c0*/  IMAD.SHL.U32 R17, R14, 0x2, RZ ;  /* 0x000000020e117824 */ /* 0x000fe400078e00ff */
[----:B------:R-:W-:-:S03]  /*01d0*/  SGXT.U32 R12, R12, 0x1 ;  /* 0x000000010c0c781a */ /* 0x000fc60000000000 */
[----:B------:R-:W-:Y:S02]  /*01e0*/  LOP3.LUT R17, R17, 0xfe, RZ, 0xc0, !PT ;  /* 0x000000fe11117812 */ /* 0x000fe400078ec0ff */
[----:B------:R-:W-:Y:S02]  /*01f0*/  LOP3.LUT R13, R12, 0x1fc, R11, 0xf8, !PT ;  /* 0x000001fc0c0d7812 */ /* 0x000fe400078ef80b */
[----:B--2---:R-:W-:Y:S02]  /*0200*/  CS2R R2, SRZ ;  /* 0x0000000000027805 */ /* 0x004fe4000001ff00 */
[----:B------:R-:W-:Y:S02]  /*0210*/  LOP3.LUT R11, R11, 0x1fc, RZ, 0xc0, !PT ;  /* 0x000001fc0b0b7812 */ /* 0x000fe400078ec0ff */
[----:B------:R-:W-:Y:S02]  /*0220*/  LEA R12, R12, UR4, 0x2 ;  /* 0x000000040c0c7c11 */ /* 0x000fe4000f8e10ff */
[----:B------:R-:W-:-:S02]  /*0230*/  LEA R13, R13, UR4, 0x2 ;  /* 0x000000040d0d7c11 */ /* 0x000fc4000f8e10ff */
[----:B------:R-:W-:Y:S01]  /*0240*/  PRMT R10, R17, 0x6540, R0 ;  /* 0x00006540110a7816 */ /* 0x000fe20000000000 */
[----:B------:R-:W-:-:S03]  /*0250*/  IMAD R12, R11, 0x4, R12 ;  /* 0x000000040b0c7824 */ /* 0x000fc600078e020c */
[C---:B------:R-:W-:Y:S01]  /*0260*/  ISETP.GE.AND P0, PT, R10.reuse, 0x100, PT ;  /* 0x000001000a00780c */ /* 0x040fe20003f06270 */
[----:B0-----:R-:W-:Y:S01]  /*0270*/  IMAD.WIDE R20, R10, 0x4, R8 ;  /* 0x000000040a147825 */ /* 0x001fe200078e0208 */
[----:B------:R-:W-:-:S03]  /*0280*/  CS2R R8, SRZ ;  /* 0x0000000000087805 */ /* 0x000fc6000001ff00 */
[----:B------:R-:W-:-:S04]  /*0290*/  IMAD.WIDE R18, R10, 0x4, R18 ;  /* 0x000000040a127825 */ /* 0x000fc800078e0212 */
[----:B-1----:R-:W-:-:S04]  /*02a0*/  IMAD.WIDE R22, R10, 0x4, R22 ;  /* 0x000000040a167825 */ /* 0x002fc800078e0216 */
[----:B---3--:R-:W-:Y:S01]  /*02b0*/  IMAD.WIDE R24, R10, 0x4, R24 ;  /* 0x000000040a187825 */ /* 0x008fe200078e0218 */
[----:B------:R-:W-:Y:S01]  /*02c0*/  CS2R R10, SRZ ;  /* 0x00000000000a7805 */ /* 0x000fe2000001ff00 */
[----:B----4-:R-:W-:Y:S04]  /*02d0*/  STS [R13], R4 ;  /* 0x000000040d007388 */ /* 0x010fe80000000800 */
[----:B------:R-:W-:Y:S04]  /*02e0*/  STS [R12+0x4], R5 ;  /* 0x000004050c007388 */ /* 0x000fe80000000800 */
[----:B------:R-:W-:Y:S04]  /*02f0*/  STS [R13+0x8], R6 ;  /* 0x000008060d007388 */ /* 0x000fe80000000800 */
[----:B------:R0:W-:Y:S01]  /*0300*/  STS [R12+0xc], R7 ;  /* 0x00000c070c007388 */ /* 0x0001e20000000800 */
[----:B------:R-:W-:Y:S06]  /*0310*/  BAR.SYNC.DEFER_BLOCKING 0x0 ;  /* 0x0000000000007b1d */ /* 0x000fec0000010000 */
[----:B------:R1:W2:Y:S04]  /*0320*/  @!P0 LDG.E.EL.64 R2, desc[UR6][R20.64] ;  /* 0x0000000614028981 */ /* 0x0002a8000c2e1b00 */
[----:B------:R-:W3:Y:S01]  /*0330*/  @!P0 LDG.E.EL.64 R8, desc[UR6][R18.64] ;  /* 0x0000000612088981 */ /* 0x000ee2000c2e1b00 */
[----:B0-----:R-:W-:-:S03]  /*0340*/  CS2R R12, SRZ ;  /* 0x00000000000c7805 */ /* 0x001fc6000001ff00 */
[----:B------:R-:W4:Y:S01]  /*0350*/  @!P0 LDG.E.EL.64 R10, desc[UR6][R24.64] ;  /* 0x00000006180a8981 */ /* 0x000f22000c2e1b00 */
[----:B-1----:R-:W0:Y:S03]  /*0360*/  LDC.64 R20, c[0x0][0x238] ;  /* 0x00008e00ff147b82 */ /* 0x002e260000000a00 */
[----:B------:R1:W4:Y:S01]  /*0370*/  @!P0 LDG.E.EL.64 R12, desc[UR6][R22.64] ;  /* 0x00000006160c8981 */ /* 0x000322000c2e1b00 */
[----:B------:R-:W-:Y:S02]  /*0380*/  CS2R R4, SRZ ;  /* 0x0000000000047805 */ /* 0x000fe4000001ff00 */
[----:B------:R-:W-:Y:S01]  /*0390*/  CS2R R6, SRZ ;  /* 0x0000000000067805 */ /* 0x000fe2000001ff00 */
[----:B0-----:R-:W-:-:S05]  /*03a0*/  IMAD.WIDE R20, R16, 0x4, R20 ;  /* 0x0000000410147825 */ /* 0x001fca00078e0214 */
[----:B------:R0:W5:Y:S01]  /*03b0*/  @!P1 LDG.E.128 R4, desc[UR6][R20.64] ;  /* 0x0000000614049981 */ /* 0x000162000c1e1d00 */
[----:B------:R-:W-:-:S05]  /*03c0*/  LEA R16, R17, UR4, 0x2 ;  /* 0x0000000411107c11 */ /* 0x000fca000f8e10ff */
[----:B-1----:R-:W3:Y:S04]  /*03d0*/  LDS R22, [R16+0x408] ;  /* 0x0004080010167984 */ /* 0x002ee80000000800 */
[----:B------:R-:W-:Y:S01]  /*03e0*/  LDS R19, [R16+0x404] ;  /* 0x0004040010137984 */ /* 0x000fe20000000800 */
[----:B0-----:R-:W-:Y:S02]  /*03f0*/  IMAD.MOV.U32 R20, RZ, RZ, 0x3e800000 ;  /* 0x3e800000ff147424 */ /* 0x001fe400078e00ff */
[----:B--2---:R-:W-:Y:S01]  /*0400*/  FADD R23, R3, 9.9999997473787516356e-06 ;  /* 0x3727c5ac03177421 */ /* 0x004fe20000000000 */
[----:B------:R-:W-:Y:S02]  /*0410*/  FADD R18, R2, 9.9999997473787516356e-06 ;  /* 0x3727c5ac02127421 */ /* 0x000fe40000000000 */
[----:B------:R-:W0:Y:S02]  /*0420*/  LDS.64 R2, [R16] ;  /* 0x0000000010027984 */ /* 0x000e240000000a00 */
[----:B------:R-:W1:Y:S08]  /*0430*/  MUFU.SQRT R26, R18 ;  /* 0x00000012001a7308 */ /* 0x000e700000002000 */
[----:B------:R-:W2:Y:S01]  /*0440*/  MUFU.SQRT R23, R23 ;  /* 0x0000001700177308 */ /* 0x000ea20000002000 */
[----:B------:R-:W-:Y:S01]  /*0450*/  BAR.SYNC.DEFER_BLOCKING 0x0 ;  /* 0x0000000000007b1d */ /* 0x000fe20000010000 */
[----:B-1----:R-:W-:-:S02]  /*0460*/  FSETP.GT.AND P0, PT, R26, 8.50705917302346158658e+37, PT ;  /* 0x7e8000001a00780b */ /* 0x002fc40003f04000 */
[----:B------:R-:W-:Y:S02]  /*0470*/  FSETP.GEU.AND P2, PT, R26, 1.175494350822287508e-38, PT ;  /* 0x008000001a00780b */ /* 0x000fe40003f4e000 */
[C---:B--2---:R-:W-:Y:S02]  /*0480*/  FSETP.GT.AND P1, PT, R23.reuse, 8.50705917302346158658e+37, PT ;  /* 0x7e8000001700780b */ /* 0x044fe40003f24000 */
[----:B------:R-:W-:-:S07]  /*0490*/  FSETP.GEU.AND P3, PT, R23, 1.175494350822287508e-38, PT ;  /* 0x008000001700780b */ /* 0x000fce0003f6e000 */
[----:B------:R-:W-:-:S04]  /*04a0*/  @P0 FMUL R26, R26, 0.25 ;  /* 0x3e8000001a1a0820 */ /* 0x000fc80000400000 */
[----:B------:R-:W-:Y:S01]  /*04b0*/  @!P2 FMUL R26, R26, 16777216 ;  /* 0x4b8000001a1aa820 */ /* 0x000fe20000400000 */
[----:B------:R-:W-:-:S03]  /*04c0*/  @P1 FMUL R23, R23, 0.25 ;  /* 0x3e80000017171820 */ /* 0x000fc60000400000 */
[----:B------:R-:W1:Y:S01]  /*04d0*/  MUFU.RCP R18, R26 ;  /* 0x0000001a00127308 */ /* 0x000e620000001000 */
[----:B------:R-:W-:Y:S01]  /*04e0*/  @!P3 FMUL R23, R23, 16777216 ;  /* 0x4b8000001717b820 */ /* 0x000fe20000400000 */
[----:B------:R-:W-:-:S06]  /*04f0*/  FSEL R21, R20, 1, P0 ;  /* 0x3f80000014157808 */ /* 0x000fcc0000000000 */
[----:B------:R-:W2:Y:S01]  /*0500*/  MUFU.RCP R23, R23 ;  /* 0x0000001700177308 */ /* 0x000ea20000001000 */
[----:B------:R-:W-:Y:S01]  /*0510*/  FSEL R20, R20, 1, P1 ;  /* 0x3f80000014147808 */ /* 0x000fe20000800000 */
[----:B------:R-:W-:-:S04]  /*0520*/  @!P2 FMUL R21, R21, 16777216 ;  /* 0x4b8000001515a820 */ /* 0x000fc80000400000 */
[----:B------:R-:W-:Y:S01]  /*0530*/  @!P3 FMUL R20, R20, 16777216 ;  /* 0x4b8000001414b820 */ /* 0x000fe20000400000 */
[----:B-1----:R-:W-:Y:S01]  /*0540*/  FMUL R18, R18, R21 ;  /* 0x0000001512127220 */ /* 0x002fe20000400000 */
[--C-:B---3--:R-:W-:Y:S01]  /*0550*/  FADD R21, R22, -R9.reuse ;  /* 0x8000000916157221 */ /* 0x108fe20000000000 */
[----:B0-----:R-:W-:Y:S01]  /*0560*/  FADD R9, R3, -R9 ;  /* 0x8000000903097221 */ /* 0x001fe20000000000 */
[--C-:B------:R-:W-:Y:S01]  /*0570*/  FADD R3, R2, -R8.reuse ;  /* 0x8000000802037221 */ /* 0x100fe20000000000 */
[----:B------:R-:W-:Y:S01]  /*0580*/  FADD R19, R19, -R8 ;  /* 0x8000000813137221 */ /* 0x000fe20000000000 */
[----:B--2---:R-:W-:Y:S02]  /*0590*/  FMUL R20, R23, R20 ;  /* 0x0000001417147220 */ /* 0x004fe40000400000 */
[C---:B------:R-:W-:Y:S01]  /*05a0*/  FMUL R3, R18.reuse, R3 ;  /* 0x0000000312037220 */ /* 0x040fe20000400000 */
[----:B------:R-:W-:Y:S01]  /*05b0*/  FMUL R19, R18, R19 ;  /* 0x0000001312137220 */ /* 0x000fe20000400000 */
[C---:B------:R-:W-:Y:S01]  /*05c0*/  FMUL R22, R20.reuse, R21 ;  /* 0x0000001514167220 */ /* 0x040fe20000400000 */
[----:B------:R-:W-:Y:S01]  /*05d0*/  FMUL R20, R20, R9 ;  /* 0x0000000914147220 */ /* 0x000fe20000400000 */
[-CC-:B----4-:R-:W-:Y:S01]  /*05e0*/  FFMA R2, R3, R12.reuse, R10.reuse ;  /* 0x0000000c03027223 */ /* 0x190fe2000000000a */
[----:B------:R-:W-:-:S02]  /*05f0*/  FFMA R19, R19, R12, R10 ;  /* 0x0000000c13137223 */ /* 0x000fc4000000000a */
[-CC-:B------:R-:W-:Y:S01]  /*0600*/  FFMA R3, R20, R13.reuse, R11.reuse ;  /* 0x0000000d14037223 */ /* 0x180fe2000000000b */
[----:B------:R-:W-:Y:S01]  /*0610*/  FFMA R11, R22, R13, R11 ;  /* 0x0000000d160b7223 */ /* 0x000fe2000000000b */
[----:B------:R-:W-:Y:S02]  /*0620*/  FSETP.GT.AND P3, PT, R2, RZ, PT ;  /* 0x000000ff0200720b */ /* 0x000fe40003f64000 */
[----:B------:R-:W-:Y:S02]  /*0630*/  FSETP.GT.AND P1, PT, R19, RZ, PT ;  /* 0x000000ff1300720b */ /* 0x000fe40003f24000 */
[----:B------:R-:W-:Y:S02]  /*0640*/  FSETP.GT.AND P2, PT, R3, RZ, PT ;  /* 0x000000ff0300720b */ /* 0x000fe40003f44000 */
[----:B------:R-:W-:-:S07]  /*0650*/  FSETP.GT.AND P0, PT, R11, RZ, PT ;  /* 0x000000ff0b00720b */ /* 0x000fce0003f04000 */
[----:B------:R-:W-:Y:S02]  /*0660*/  @!P3 FMUL R2, R2, 0.10000000149011611938 ;  /* 0x3dcccccd0202b820 */ /* 0x000fe40000400000 */
[----:B------:R-:W-:Y:S02]  /*0670*/  @!P1 FMUL R19, R19, 0.10000000149011611938 ;  /* 0x3dcccccd13139820 */ /* 0x000fe40000400000 */
[----:B------:R-:W-:Y:S02]  /*0680*/  @!P2 FMUL R3, R3, 0.10000000149011611938 ;  /* 0x3dcccccd0303a820 */ /* 0x000fe40000400000 */
[----:B------:R-:W-:Y:S01]  /*0690*/  @!P0 FMUL R11, R11, 0.10000000149011611938 ;  /* 0x3dcccccd0b0b8820 */ /* 0x000fe20000400000 */
[----:B------:R-:W-:Y:S01]  /*06a0*/  STS [R16+0x404], R19 ;  /* 0x0004041310007388 */ /* 0x000fe20000000800 */
[----:B------:R-:W-:-:S03]  /*06b0*/  IMAD.SHL.U32 R8, R14, 0x4, RZ ;  /* 0x000000040e087824 */ /* 0x000fc600078e00ff */
[----:B------:R0:W-:Y:S04]  /*06c0*/  STS.64 [R16], R2 ;  /* 0x0000000210007388 */ /* 0x0001e80000000a00 */
[----:B------:R1:W-:Y:S01]  /*06d0*/  STS [R16+0x408], R11 ;  /* 0x0004080b10007388 */ /* 0x0003e20000000800 */
[----:B------:R-:W-:-:S04]  /*06e0*/  SHF.R.U32.HI R9, RZ, 0x8, R8 ;  /* 0x00000008ff097819 */ /* 0x000fc80000011608 */
[----:B------:R-:W-:Y:S02]  /*06f0*/  SGXT.U32 R9, R9, 0x1 ;  /* 0x000000010909781a */ /* 0x000fe40000000000 */
[----:B------:R-:W-:Y:S02]  /*0700*/  LOP3.LUT R10, R8, 0x1fc, RZ, 0xc0, !PT ;  /* 0x000001fc080a7812 */ /* 0x000fe400078ec0ff */
[----:B------:R-:W-:Y:S02]  /*0710*/  LEA R13, R9, UR4, 0x2 ;  /* 0x00000004090d7c11 */ /* 0x000fe4000f8e10ff */
[----:B------:R-:W-:Y:S01]  /*0720*/  LOP3.LUT R8, R9, 0x1fc, R8, 0xf8, !PT ;  /* 0x000001fc09087812 */ /* 0x000fe200078ef808 */
[----:B------:R-:W2:Y:S02]  /*0730*/  S2R R18, SR_TID.X ;  /* 0x0000000000127919 */ /* 0x000ea40000002100 */
[----:B------:R-:W-:Y:S01]  /*0740*/  IMAD R20, R10, 0x4, R13 ;  /* 0x000000040a147824 */ /* 0x000fe200078e020d */
[----:B------:R-:W-:Y:S01]  /*0750*/  BAR.SYNC.DEFER_BLOCKING 0x0 ;  /* 0x0000000000007b1d */ /* 0x000fe20000010000 */
[----:B------:R-:W-:-:S05]  /*0760*/  LEA R21, R8, UR4, 0x2 ;  /* 0x0000000408157c11 */ /* 0x000fca000f8e10ff */
[----:B------:R-:W5:Y:S04]  /*0770*/  LDS R9, [R21] ;  /* 0x0000000015097984 */ /* 0x000f680000000800 */
[----:B------:R-:W3:Y:S04]  /*0780*/  LDS R8, [R20+0x4] ;  /* 0x0000040014087984 */ /* 0x000ee80000000800 */
[----:B------:R-:W4:Y:S04]  /*0790*/  LDS R13, [R21+0x8] ;  /* 0x00000800150d7984 */ /* 0x000f280000000800 */
[----:B------:R-:W4:Y:S01]  /*07a0*/  LDS R10, [R20+0xc] ;  /* 0x00000c00140a7984 */ /* 0x000f220000000800 */
[----:B------:R-:W-:Y:S01]  /*07b0*/  IMAD.SHL.U32 R12, R14, 0x8, RZ ;  /* 0x000000080e0c7824 */ /* 0x000fe200078e00ff */
[----:B--2---:R-:W-:-:S04]  /*07c0*/  SHF.R.U32.HI R18, RZ, 0x6, R18 ;  /* 0x00000006ff127819 */ /* 0x004fc80000011612 */
[----:B------:R-:W-:Y:S02]  /*07d0*/  LOP3.LUT R12, R12, 0x1f8, RZ, 0xc0, !PT ;  /* 0x000001f80c0c7812 */ /* 0x000fe400078ec0ff */
[----:B0-----:R-:W-:-:S04]  /*07e0*/  SGXT.U32 R3, R18, 0x1 ;  /* 0x000000011203781a */ /* 0x001fc80000000000 */
[C---:B------:R-:W-:Y:S02]  /*07f0*/  LOP3.LUT R2, R12.reuse, R3, RZ, 0xfc, !PT ;  /* 0x000000030c027212 */ /* 0x040fe400078efcff */
[----:B------:R-:W-:-:S05]  /*0800*/  LEA R3, R12, UR4, 0x2 ;  /* 0x000000040c037c11 */ /* 0x000fca000f8e10ff */
[----:B-1----:R-:W-:Y:S02]  /*0810*/  IMAD R11, R2, 0x4, R3 ;  /* 0x00000004020b7824 */ /* 0x002fe400078e0203 */
[----:B------:R-:W-:Y:S01]  /*0820*/  IMAD R16, R17, 0x4, R16 ;  /* 0x0000000411107824 */ /* 0x000fe200078e0210 */
[----:B------:R-:W0:Y:S01]  /*0830*/  LDC.64 R2, c[0x0][0x240] ;  /* 0x00009000ff027b82 */ /* 0x000e220000000a00 */
[----:B-----5:R-:W-:-:S07]  /*0840*/  FADD R9, R9, R4 ;  /* 0x0000000409097221 */ /* 0x020fce0000000000 */
[----:B------:R-:W-:Y:S01]  /*0850*/  BAR.SYNC.DEFER_BLOCKING 0x0 ;  /* 0x0000000000007b1d */ /* 0x000fe20000010000 */
[----:B---3--:R-:W-:Y:S01]  /*0860*/  FADD R8, R8, R5 ;  /* 0x0000000508087221 */ /* 0x008fe20000000000 */
[----:B----4-:R-:W-:Y:S01]  /*0870*/  FADD R13, R13, R6 ;  /* 0x000000060d0d7221 */ /* 0x010fe20000000000 */
[----:B------:R-:W-:-:S03]  /*0880*/  FADD R10, R10, R7 ;  /* 0x000000070a0a7221 */ /* 0x000fc60000000000 */
[----:B------:R-:W-:Y:S04]  /*0890*/  STS [R11], R9 ;  /* 0x000000090b007388 */ /* 0x000fe80000000800 */
[----:B------:R1:W-:Y:S04]  /*08a0*/  STS [R11+0x10], R8 ;  /* 0x000010080b007388 */ /* 0x0003e80000000800 */
[----:B------:R-:W-:Y:S04]  /*08b0*/  STS [R11+0x20], R13 ;  /* 0x0000200d0b007388 */ /* 0x000fe80000000800 */
[----:B------:R-:W-:Y:S01]  /*08c0*/  STS [R11+0x30], R10 ;  /* 0x0000300a0b007388 */ /* 0x000fe20000000800 */
[----:B------:R-:W-:Y:S01]  /*08d0*/  BAR.SYNC.DEFER_BLOCKING 0x0 ;  /* 0x0000000000007b1d */ /* 0x000fe20000010000 */
[----:B------:R-:W-:Y:S01]  /*08e0*/  SHF.R.S32.HI R6, RZ, 0x1e, R15 ;  /* 0x0000001eff067819 */ /* 0x000fe2000001140f */
[----:B------:R-:W-:-:S03]  /*08f0*/  IMAD.SHL.U32 R17, R15, 0x2, RZ ;  /* 0x000000020f117824 */ /* 0x000fc600078e00ff */
[----:B------:R-:W-:-:S04]  /*0900*/  SGXT R6, R6, 0x1 ;  /* 0x000000010606781a */ /* 0x000fc80000000200 */
[----:B------:R-:W-:Y:S01]  /*0910*/  LEA.HI R6, R6, R17, RZ, 0x6 ;  /* 0x0000001106067211 */ /* 0x000fe200078f30ff */
[----:B------:R-:W2:Y:S01]  /*0920*/  LDS.64 R4, [R16] ;  /* 0x0000000010047984 */ /* 0x000ea20000000a00 */
[----:B------:R-:W-:-:S03]  /*0930*/  LOP3.LUT R7, R14, 0x7f, RZ, 0xc0, !PT ;  /* 0x0000007f0e077812 */ /* 0x000fc600078ec0ff */
[C---:B-1----:R-:W-:Y:S01]  /*0940*/  IMAD.SHL.U32 R8, R6.reuse, 0x100, RZ ;  /* 0x0000010006087824 */ /* 0x042fe200078e00ff */
[----:B------:R-:W-:Y:S01]  /*0950*/  LOP3.LUT R6, R6, 0xffffffc0, RZ, 0xc0, !PT ;  /* 0xffffffc006067812 */ /* 0x000fe200078ec0ff */
[----:B------:R-:W-:Y:S01]  /*0960*/  IMAD.SHL.U32 R15, R15, 0x2, RZ ;  /* 0x000000020f0f7824 */ /* 0x000fe200078e00ff */
[----:B------:R-:W-:Y:S02]  /*0970*/  PRMT R7, R7, 0x6540, R0 ;  /* 0x0000654007077816 */ /* 0x000fe40000000000 */
[----:B------:R-:W-:Y:S02]  /*0980*/  LOP3.LUT R9, R8, 0xffffc000, RZ, 0xc0, !PT ;  /* 0xffffc00008097812 */ /* 0x000fe400078ec0ff */
[----:B------:R-:W-:Y:S02]  /*0990*/  ISETP.GE.AND P0, PT, R17, 0x100, PT ;  /* 0x000001001100780c */ /* 0x000fe40003f06270 */
[----:B------:R-:W-:Y:S02]  /*09a0*/  LOP3.LUT R0, R7, 0x80, RZ, 0xfc, !PT ;  /* 0x0000008007007812 */ /* 0x000fe400078efcff */
[----:B------:R-:W-:-:S02]  /*09b0*/  IADD3 R9, R9, R15, -R6 ;  /* 0x0000000f09097210 */ /* 0x000fc40007ffe806 */
[C---:B------:R-:W-:Y:S02]  /*09c0*/  ISETP.LT.AND P1, PT, R7.reuse, 0x100, !P0 ;  /* 0x000001000700780c */ /* 0x040fe40004721270 */
[----:B------:R-:W-:Y:S01]  /*09d0*/  ISETP.LT.AND P0, PT, R0, 0x100, !P0 ;  /* 0x000001000000780c */ /* 0x000fe20004701270 */
[----:B------:R-:W-:-:S04]  /*09e0*/  IMAD R7, R7, 0x40, R9 ;  /* 0x0000004007077824 */ /* 0x000fc800078e0209 */
[----:B0-----:R-:W-:-:S06]  /*09f0*/  IMAD.WIDE R6, R7, 0x4, R2 ;  /* 0x0000000407067825 */ /* 0x001fcc00078e0202 */
[----:B--2---:R0:W-:Y:S02]  /*0a00*/  @P1 STG.E.64 desc[UR6][R6.64], R4 ;  /* 0x0000000406001986 */ /* 0x0041e4000c101b06 */
[----:B0-----:R-:W-:Y:S05]  /*0a10*/  @!P0 EXIT ;  /* 0x000000000000894d */ /* 0x001fea0003800000 */
[----:B------:R-:W0:Y:S01]  /*0a20*/  LDS.64 R16, [R16+0x800] ;  /* 0x0008000010107984 */ /* 0x000e220000000a00 */
[----:B------:R-:W-:-:S04]  /*0a30*/  IMAD R9, R0, 0x40, R9 ;  /* 0x0000004000097824 */ /* 0x000fc800078e0209 */
[----:B------:R-:W-:-:S05]  /*0a40*/  IMAD.WIDE R2, R9, 0x4, R2 ;  /* 0x0000000409027825 */ /* 0x000fca00078e0202 */
[----:B0-----:R-:W-:Y:S01]  /*0a50*/  STG.E.64 desc[UR6][R2.64], R16 ;  /* 0x0000001002007986 */ /* 0x001fe2000c101b06 */
[----:B------:R-:W-:Y:S05]  /*0a60*/  EXIT ;  /* 0x000000000000794d */ /* 0x000fea0003800000 */
.L_x_0:
[----:B------:R-:W-:-:S00]  /*0a70*/  BRA `(.L_x_0) ;  /* 0xfffffffc00fc7947 */ /* 0x000fc0000383ffff */
[----:B------:R-:W-:-:S00]  /*0a80*/  NOP ;  /* 0x0000000000007918 */ /* 0x000fc00000000000 */
[----:B------:R-:W-:-:S00]  /*0a90*/  NOP ;  /* 0x0000000000007918 */ /* 0x000fc00000000000 */
[----:B------:R-:W-:-:S00]  /*0aa0*/  NOP ;  /* 0x0000000000007918 */ /* 0x000fc00000000000 */
[----:B------:R-:W-:-:S00]  /*0ab0*/  NOP ;  /* 0x0000000000007918 */ /* 0x000fc00000000000 */
[----:B------:R-:W-:-:S00]  /*0ac0*/  NOP ;  /* 0x0000000000007918 */ /* 0x000fc00000000000 */
[----:B------:R-:W-:-:S00]  /*0ad0*/  NOP ;  /* 0x0000000000007918 */ /* 0x000fc00000000000 */
[----:B------:R-:W-:-:S00]  /*0ae0*/  NOP ;  /* 0x0000000000007918 */ /* 0x000fc00000000000 */
[----:B------:R-:W-:-:S00]  /*0af0*/  NOP ;  /* 0x0000000000007918 */ /* 0x000fc00000000000 */
.L_x_1:


//--------------------- .nv.global.init           --------------------------
	.section	.nv.global.init,"aw",@progbits
.nv.global.init:
	.type		_$_str,@object
	.size		_$_str,(_$_str_$_2 - _$_str)
_$_str:
        /*0000*/ 	.byte	0x5f, 0x5f, 0x43, 0x55, 0x44, 0x41, 0x5f, 0x46, 0x54, 0x5a, 0x00
	.type		_$_str_$_2,@object
	.size		_$_str_$_2,(.L_1 - _$_str_$_2)
_$_str_$_2:
        /*000b*/ 	.byte	0x5f, 0x5f, 0x43, 0x55, 0x44, 0x41, 0x5f, 0x50, 0x52, 0x45, 0x43, 0x5f, 0x53, 0x51, 0x52, 0x54
        /*001b*/ 	.byte	0x00
.L_1:


//--------------------- .nv.shared.triton_poi_fused__native_batch_norm_legit_no_training_add_leaky_relu_17 --------------------------
	.section	.nv.shared.triton_poi_fused__native_batch_norm_legit_no_training_add_leaky_relu_17,"aw",@nobits
	.sectionflags	@""
	.align	16
	.zero		1024


//--------------------- .nv.constant0.triton_poi_fused__native_batch_norm_legit_no_training_add_leaky_relu_17 --------------------------
	.section	.nv.constant0.triton_poi_fused__native_batch_norm_legit_no_training_add_leaky_relu_17,"a",@progbits
	.sectionflags	@""
	.align	4
.nv.constant0.triton_poi_fused__native_batch_norm_legit_no_training_add_leaky_relu_17:
	.zero		592
